//
// Generated by NVIDIA NVVM Compiler
//
// Compiler Build ID: CL-36424714
// Cuda compilation tools, release 13.0, V13.0.88
// Based on NVVM 20.0.0
//

.version 9.0
.target sm_100
.address_size 64

	// .globl	_Z12bitonic_sortPii
.extern .func __assertfail
(
	.param .b64 __assertfail_param_0,
	.param .b64 __assertfail_param_1,
	.param .b32 __assertfail_param_2,
	.param .b64 __assertfail_param_3,
	.param .b64 __assertfail_param_4
)
;
.global .align 1 .b8 __unnamed_1[30] = {118, 111, 105, 100, 32, 98, 105, 116, 111, 110, 105, 99, 95, 115, 111, 114, 116, 40, 105, 110, 116, 32, 42, 44, 32, 105, 110, 116, 41};
.global .align 1 .b8 __unnamed_2[30] = {118, 111, 105, 100, 32, 109, 101, 114, 103, 101, 40, 105, 110, 116, 32, 42, 44, 32, 105, 110, 116, 32, 42, 44, 32, 105, 110, 116, 41};
.global .align 1 .b8 $str[32] = {98, 108, 111, 99, 107, 68, 105, 109, 46, 120, 32, 61, 61, 32, 40, 115, 101, 113, 117, 101, 110, 99, 101, 95, 115, 105, 122, 101, 47, 52, 41};
.global .align 1 .b8 $str$1[27] = {47, 116, 109, 112, 47, 115, 97, 115, 115, 95, 99, 117, 95, 49, 118, 50, 114, 99, 111, 114, 120, 47, 107, 46, 99, 117};
.global .align 1 .b8 $str$2[17] = {98, 108, 111, 99, 107, 68, 105, 109, 46, 120, 32, 61, 61, 32, 51, 50};
.global .align 1 .b8 $str$3[47] = {115, 101, 113, 117, 101, 110, 99, 101, 95, 115, 105, 122, 101, 32, 37, 32, 51, 50, 32, 61, 61, 32, 48, 32, 38, 38, 32, 115, 101, 113, 117, 101, 110, 99, 101, 95, 115, 105, 122, 101, 32, 62, 61, 32, 54, 52};

.visible .entry _Z12bitonic_sortPii(
	.param .u64 .ptr .align 1 _Z12bitonic_sortPii_param_0,
	.param .u32 _Z12bitonic_sortPii_param_1
)
{
	.reg .pred 	%p<6>;
	.reg .b32 	%r<55>;
	.reg .b64 	%rd<19>;

	ld.param.u64 	%rd2, [_Z12bitonic_sortPii_param_0];
	ld.param.u32 	%r8, [_Z12bitonic_sortPii_param_1];
	mov.u32 	%r9, %ntid.x;
	shr.s32 	%r10, %r8, 31;
	shr.u32 	%r11, %r10, 30;
	add.s32 	%r12, %r8, %r11;
	shr.s32 	%r1, %r12, 2;
	setp.eq.s32 	%p1, %r9, %r1;
	@%p1 bra 	$L__BB0_2;
	mov.u64 	%rd3, $str;
	cvta.global.u64 	%rd4, %rd3;
	mov.u64 	%rd5, $str$1;
	cvta.global.u64 	%rd6, %rd5;
	mov.u64 	%rd7, __unnamed_1;
	cvta.global.u64 	%rd8, %rd7;
	{ // callseq 0, 0
	.param .b64 param0;
	st.param.b64 	[param0], %rd4;
	.param .b64 param1;
	st.param.b64 	[param1], %rd6;
	.param .b32 param2;
	st.param.b32 	[param2], 31;
	.param .b64 param3;
	st.param.b64 	[param3], %rd8;
	.param .b64 param4;
	st.param.b64 	[param4], 1;
	call.uni 
	__assertfail, 
	(
	param0, 
	param1, 
	param2, 
	param3, 
	param4
	);
	} // callseq 0
$L__BB0_2:
	setp.lt.s32 	%p2, %r8, 3;
	@%p2 bra 	$L__BB0_8;
	cvta.to.global.u64 	%rd9, %rd2;
	mov.u32 	%r14, %ctaid.x;
	mul.lo.s32 	%r15, %r8, %r14;
	mul.wide.s32 	%rd10, %r15, 4;
	add.s64 	%rd1, %rd9, %rd10;
	mov.b32 	%r53, 2;
	mov.u32 	%r2, %tid.x;
$L__BB0_4:
	setp.lt.s32 	%p3, %r53, 2;
	@%p3 bra 	$L__BB0_7;
	add.s32 	%r16, %r53, -1;
	not.b32 	%r17, %r53;
	and.b32  	%r18, %r17, %r16;
	popc.b32 	%r19, %r18;
	shr.u32 	%r20, %r8, %r19;
	shr.u32 	%r21, %r20, 1;
	div.u32 	%r22, %r1, %r21;
	div.u32 	%r23, %r2, %r22;
	mul.lo.s32 	%r24, %r53, %r23;
	shl.b32 	%r4, %r24, 1;
	mov.u32 	%r54, %r53;
$L__BB0_6:
	shr.u32 	%r6, %r54, 1;
	and.b32  	%r25, %r54, 2147483646;
	add.s32 	%r26, %r25, -1;
	not.b32 	%r27, %r25;
	and.b32  	%r28, %r27, %r26;
	popc.b32 	%r29, %r28;
	shr.u32 	%r30, %r53, %r29;
	add.s32 	%r31, %r30, -1;
	and.b32  	%r32, %r2, %r31;
	not.b32 	%r33, %r30;
	and.b32  	%r34, %r33, %r31;
	popc.b32 	%r35, %r34;
	shr.u32 	%r36, %r2, %r35;
	add.s32 	%r37, %r6, -1;
	and.b32  	%r38, %r36, %r37;
	mad.lo.s32 	%r39, %r32, %r25, %r4;
	add.s32 	%r40, %r39, %r38;
	not.b32 	%r41, %r40;
	add.s32 	%r42, %r8, %r41;
	mul.wide.u32 	%rd11, %r40, 4;
	add.s64 	%rd12, %rd1, %rd11;
	ld.global.u32 	%r43, [%rd12];
	mul.wide.u32 	%rd13, %r6, 4;
	add.s64 	%rd14, %rd12, %rd13;
	ld.global.u32 	%r44, [%rd14];
	min.s32 	%r45, %r43, %r44;
	st.global.u32 	[%rd12], %r45;
	max.s32 	%r46, %r43, %r44;
	st.global.u32 	[%rd14], %r46;
	sub.s32 	%r47, %r42, %r6;
	mul.wide.s32 	%rd15, %r47, 4;
	add.s64 	%rd16, %rd1, %rd15;
	ld.global.u32 	%r48, [%rd16];
	shl.b32 	%r49, %r6, 2;
	cvt.u64.u32 	%rd17, %r49;
	add.s64 	%rd18, %rd16, %rd17;
	ld.global.u32 	%r50, [%rd18];
	max.s32 	%r51, %r48, %r50;
	st.global.u32 	[%rd16], %r51;
	min.s32 	%r52, %r48, %r50;
	st.global.u32 	[%rd18], %r52;
	setp.gt.u32 	%p4, %r54, 3;
	mov.u32 	%r54, %r6;
	@%p4 bra 	$L__BB0_6;
$L__BB0_7:
	shl.b32 	%r53, %r53, 1;
	setp.lt.s32 	%p5, %r53, %r8;
	@%p5 bra 	$L__BB0_4;
$L__BB0_8:
	ret;

}
	// .globl	_Z5mergePiS_i
.visible .entry _Z5mergePiS_i(
	.param .u64 .ptr .align 1 _Z5mergePiS_i_param_0,
	.param .u64 .ptr .align 1 _Z5mergePiS_i_param_1,
	.param .u32 _Z5mergePiS_i_param_2
)
{
	.reg .pred 	%p<2>;
	.reg .b32 	%r<2>;
	.reg .b64 	%rd<13>;

	mov.u32 	%r1, %ntid.x;
	setp.eq.s32 	%p1, %r1, 32;
	@%p1 bra 	$L__BB1_2;
	mov.u64 	%rd1, $str$2;
	cvta.global.u64 	%rd2, %rd1;
	mov.u64 	%rd3, $str$1;
	cvta.global.u64 	%rd4, %rd3;
	mov.u64 	%rd5, __unnamed_2;
	cvta.global.u64 	%rd6, %rd5;
	{ // callseq 1, 0
	.param .b64 param0;
	st.param.b64 	[param0], %rd2;
	.param .b64 param1;
	st.param.b64 	[param1], %rd4;
	.param .b32 param2;
	st.param.b32 	[param2], 40;
	.param .b64 param3;
	st.param.b64 	[param3], %rd6;
	.param .b64 param4;
	st.param.b64 	[param4], 1;
	call.uni 
	__assertfail, 
	(
	param0, 
	param1, 
	param2, 
	param3, 
	param4
	);
	} // callseq 1
$L__BB1_2:
	mov.u64 	%rd7, $str$3;
	cvta.global.u64 	%rd8, %rd7;
	mov.u64 	%rd9, $str$1;
	cvta.global.u64 	%rd10, %rd9;
	mov.u64 	%rd11, __unnamed_2;
	cvta.global.u64 	%rd12, %rd11;
	{ // callseq 2, 0
	.param .b64 param0;
	st.param.b64 	[param0], %rd8;
	.param .b64 param1;
	st.param.b64 	[param1], %rd10;
	.param .b32 param2;
	st.param.b32 	[param2], 41;
	.param .b64 param3;
	st.param.b64 	[param3], %rd12;
	.param .b64 param4;
	st.param.b64 	[param4], 1;
	call.uni 
	__assertfail, 
	(
	param0, 
	param1, 
	param2, 
	param3, 
	param4
	);
	} // callseq 2

}


// ===== COMPILED SASS (sm_100) =====

	.target	sm_100

	.elftype	@"ET_EXEC"


//--------------------- .note.nv.tkinfo           --------------------------
	.section	.note.nv.tkinfo,"",@"SHT_NOTE"
	.sectionflags	@"SHF_NOTE_NV_TKINFO"
	.tkinfo
        /*0018*/ 	.word	0x00000002
        /*0030*/ 	.string	""
        /*0030*/ 	.string	"ptxas"
        /*0030*/ 	.string	"Cuda compilation tools, release 13.0, V13.0.88"
        /*0030*/ 	.string	"Build cuda_13.0.r13.0/compiler.36424714_0"
        /*0030*/ 	.string	"-arch sm_100 -m 64 "



//--------------------- .note.nv.cuinfo           --------------------------
	.section	.note.nv.cuinfo,"",@"SHT_NOTE"
	.sectionflags	@"SHF_NOTE_NV_CUINFO"
        /*0018*/ 	.short	0x0002
        /*001a*/ 	.short	0x0064
        /*001c*/ 	.short	0x0082
	.zero		2


//--------------------- .nv.info                  --------------------------
	.section	.nv.info,"",@"SHT_CUDA_INFO"
	.align	4


	//----- nvinfo : EIATTR_REGCOUNT
	.align		4
        /*0000*/ 	.byte	0x04, 0x2f
        /*0002*/ 	.short	(.L_7 - .L_6)
	.align		4
.L_6:
        /*0004*/ 	.word	index@(_Z12bitonic_sortPii)
        /*0008*/ 	.word	0x0000001c


	//----- nvinfo : EIATTR_FRAME_SIZE
	.align		4
.L_7:
        /*000c*/ 	.byte	0x04, 0x11
        /*000e*/ 	.short	(.L_9 - .L_8)
	.align		4
.L_8:
        /*0010*/ 	.word	index@(_Z12bitonic_sortPii)
        /*0014*/ 	.word	0x00000000


	//----- nvinfo : EIATTR_REGCOUNT
	.align		4
.L_9:
        /*0018*/ 	.byte	0x04, 0x2f
        /*001a*/ 	.short	(.L_11 - .L_10)
	.align		4
.L_10:
        /*001c*/ 	.word	index@(_Z5mergePiS_i)
        /*0020*/ 	.word	0x00000018


	//----- nvinfo : EIATTR_FRAME_SIZE
	.align		4
.L_11:
        /*0024*/ 	.byte	0x04, 0x11
        /*0026*/ 	.short	(.L_13 - .L_12)
	.align		4
.L_12:
        /*0028*/ 	.word	index@(_Z5mergePiS_i)
        /*002c*/ 	.word	0x00000000


	//----- nvinfo : EIATTR_MIN_STACK_SIZE
	.align		4
.L_13:
        /*0030*/ 	.byte	0x04, 0x12
        /*0032*/ 	.short	(.L_15 - .L_14)
	.align		4
.L_14:
        /*0034*/ 	.word	index@(_Z5mergePiS_i)
        /*0038*/ 	.word	0x00000000


	//----- nvinfo : EIATTR_MIN_STACK_SIZE
	.align		4
.L_15:
        /*003c*/ 	.byte	0x04, 0x12
        /*003e*/ 	.short	(.L_17 - .L_16)
	.align		4
.L_16:
        /*0040*/ 	.word	index@(_Z12bitonic_sortPii)
        /*0044*/ 	.word	0x00000000
.L_17:


//--------------------- .nv.compat                --------------------------
	.section	.nv.compat,"",@"SHT_CUDA_COMPAT_INFO"
	.align	4
        /*0000*/ 	.byte	0x02, 0x09, 0x00, 0x00, 0x02, 0x02, 0x01, 0x00, 0x02, 0x05, 0x05, 0x00, 0x03, 0x07, 0x01, 0x01
        /*0010*/ 	.byte	0x02, 0x03, 0x00, 0x00, 0x02, 0x06, 0x01, 0x00, 0x04, 0x0b, 0x08, 0x00, 0x09, 0x00, 0x00, 0x00
        /*0020*/ 	.byte	0x00, 0x00, 0x00, 0x00


//--------------------- .nv.info._Z5mergePiS_i    --------------------------
	.section	.nv.info._Z5mergePiS_i,"",@"SHT_CUDA_INFO"
	.sectionflags	@""
	.align	4


	//----- nvinfo : EIATTR_CUDA_API_VERSION
	.align		4
        /*0000*/ 	.byte	0x04, 0x37
        /*0002*/ 	.short	(.L_19 - .L_18)
.L_18:
        /*0004*/ 	.word	0x00000082


	//----- nvinfo : EIATTR_KPARAM_INFO
	.align		4
.L_19:
        /*0008*/ 	.byte	0x04, 0x17
        /*000a*/ 	.short	(.L_21 - .L_20)
.L_20:
        /*000c*/ 	.word	0x00000000
        /*0010*/ 	.short	0x0002
        /*0012*/ 	.short	0x0010
        /*0014*/ 	.byte	0x00, 0xf0, 0x11, 0x00


	//----- nvinfo : EIATTR_KPARAM_INFO
	.align		4
.L_21:
        /*0018*/ 	.byte	0x04, 0x17
        /*001a*/ 	.short	(.L_23 - .L_22)
.L_22:
        /*001c*/ 	.word	0x00000000
        /*0020*/ 	.short	0x0001
        /*0022*/ 	.short	0x0008
        /*0024*/ 	.byte	0x00, 0xf5, 0x21, 0x00


	//----- nvinfo : EIATTR_KPARAM_INFO
	.align		4
.L_23:
        /*0028*/ 	.byte	0x04, 0x17
        /*002a*/ 	.short	(.L_25 - .L_24)
.L_24:
        /*002c*/ 	.word	0x00000000
        /*0030*/ 	.short	0x0000
        /*0032*/ 	.short	0x0000
        /*0034*/ 	.byte	0x00, 0xf5, 0x21, 0x00


	//----- nvinfo : EIATTR_SPARSE_MMA_MASK
	.align		4
.L_25:
        /*0038*/ 	.byte	0x03, 0x50
        /*003a*/ 	.short	0x0000


	//----- nvinfo : EIATTR_MAXREG_COUNT
	.align		4
        /*003c*/ 	.byte	0x03, 0x1b
        /*003e*/ 	.short	0x00ff


	//----- nvinfo : EIATTR_EXTERNS
	.align		4
        /*0040*/ 	.byte	0x04, 0x0f
        /*0042*/ 	.short	(.L_27 - .L_26)


	//   ....[0]....
	.align		4
.L_26:
        /*0044*/ 	.word	index@(__assertfail)


	//----- nvinfo : EIATTR_MERCURY_ISA_VERSION
	.align		4
.L_27:
        /*0048*/ 	.byte	0x03, 0x5f
        /*004a*/ 	.short	0x0101


	//----- nvinfo : EIATTR_VRC_CTA_INIT_COUNT
	.align		4
        /*004c*/ 	.byte	0x02, 0x4a
	.zero		1
	.zero		1


	//----- nvinfo : EIATTR_SYSCALL_OFFSETS
	.align		4
        /*0050*/ 	.byte	0x04, 0x46
        /*0052*/ 	.short	(.L_29 - .L_28)


	//   ....[0]....
.L_28:
        /*0054*/ 	.word	0x00000130


	//   ....[1]....
        /*0058*/ 	.word	0x00000230


	//----- nvinfo : EIATTR_EXIT_INSTR_OFFSETS
	.align		4
.L_29:
        /*005c*/ 	.byte	0x04, 0x1c
        /*005e*/ 	.short	(.L_31 - .L_30)


	//   ....[0]....
.L_30:
        /*0060*/ 	.word	0x00000240


	//----- nvinfo : EIATTR_CBANK_PARAM_SIZE
	.align		4
.L_31:
        /*0064*/ 	.byte	0x03, 0x19
        /*0066*/ 	.short	0x0014


	//----- nvinfo : EIATTR_PARAM_CBANK
	.align		4
        /*0068*/ 	.byte	0x04, 0x0a
        /*006a*/ 	.short	(.L_33 - .L_32)
	.align		4
.L_32:
        /*006c*/ 	.word	index@(.nv.constant0._Z5mergePiS_i)
        /*0070*/ 	.short	0x0380
        /*0072*/ 	.short	0x0014


	//----- nvinfo : EIATTR_SW_WAR
	.align		4
.L_33:
        /*0074*/ 	.byte	0x04, 0x36
        /*0076*/ 	.short	(.L_35 - .L_34)
.L_34:
        /*0078*/ 	.word	0x00000008
.L_35:


//--------------------- .nv.info._Z12bitonic_sortPii --------------------------
	.section	.nv.info._Z12bitonic_sortPii,"",@"SHT_CUDA_INFO"
	.sectionflags	@""
	.align	4


	//----- nvinfo : EIATTR_CUDA_API_VERSION
	.align		4
        /*0000*/ 	.byte	0x04, 0x37
        /*0002*/ 	.short	(.L_37 - .L_36)
.L_36:
        /*0004*/ 	.word	0x00000082


	//----- nvinfo : EIATTR_KPARAM_INFO
	.align		4
.L_37:
        /*0008*/ 	.byte	0x04, 0x17
        /*000a*/ 	.short	(.L_39 - .L_38)
.L_38:
        /*000c*/ 	.word	0x00000000
        /*0010*/ 	.short	0x0001
        /*0012*/ 	.short	0x0008
        /*0014*/ 	.byte	0x00, 0xf0, 0x11, 0x00


	//----- nvinfo : EIATTR_KPARAM_INFO
	.align		4
.L_39:
        /*0018*/ 	.byte	0x04, 0x17
        /*001a*/ 	.short	(.L_41 - .L_40)
.L_40:
        /*001c*/ 	.word	0x00000000
        /*0020*/ 	.short	0x0000
        /*0022*/ 	.short	0x0000
        /*0024*/ 	.byte	0x00, 0xf5, 0x21, 0x00


	//----- nvinfo : EIATTR_SPARSE_MMA_MASK
	.align		4
.L_41:
        /*0028*/ 	.byte	0x03, 0x50
        /*002a*/ 	.short	0x0000


	//----- nvinfo : EIATTR_MAXREG_COUNT
	.align		4
        /*002c*/ 	.byte	0x03, 0x1b
        /*002e*/ 	.short	0x00ff


	//----- nvinfo : EIATTR_EXTERNS
	.align		4
        /*0030*/ 	.byte	0x04, 0x0f
        /*0032*/ 	.short	(.L_43 - .L_42)


	//   ....[0]....
	.align		4
.L_42:
        /*0034*/ 	.word	index@(__assertfail)


	//----- nvinfo : EIATTR_MERCURY_ISA_VERSION
	.align		4
.L_43:
        /*0038*/ 	.byte	0x03, 0x5f
        /*003a*/ 	.short	0x0101


	//----- nvinfo : EIATTR_VRC_CTA_INIT_COUNT
	.align		4
        /*003c*/ 	.byte	0x02, 0x4a
	.zero		1
	.zero		1


	//----- nvinfo : EIATTR_SYSCALL_OFFSETS
	.align		4
        /*0040*/ 	.byte	0x04, 0x46
        /*0042*/ 	.short	(.L_45 - .L_44)


	//   ....[0]....
.L_44:
        /*0044*/ 	.word	0x00000170


	//----- nvinfo : EIATTR_EXIT_INSTR_OFFSETS
	.align		4
.L_45:
        /*0048*/ 	.byte	0x04, 0x1c
        /*004a*/ 	.short	(.L_47 - .L_46)


	//   ....[0]....
.L_46:
        /*004c*/ 	.word	0x000001a0


	//   ....[1]....
        /*0050*/ 	.word	0x00000840


	//----- nvinfo : EIATTR_CRS_STACK_SIZE
	.align		4
.L_47:
        /*0054*/ 	.byte	0x04, 0x1e
        /*0056*/ 	.short	(.L_49 - .L_48)
.L_48:
        /*0058*/ 	.word	0x00000000


	//----- nvinfo : EIATTR_CBANK_PARAM_SIZE
	.align		4
.L_49:
        /*005c*/ 	.byte	0x03, 0x19
        /*005e*/ 	.short	0x000c


	//----- nvinfo : EIATTR_PARAM_CBANK
	.align		4
        /*0060*/ 	.byte	0x04, 0x0a
        /*0062*/ 	.short	(.L_51 - .L_50)
	.align		4
.L_50:
        /*0064*/ 	.word	index@(.nv.constant0._Z12bitonic_sortPii)
        /*0068*/ 	.short	0x0380
        /*006a*/ 	.short	0x000c


	//----- nvinfo : EIATTR_SW_WAR
	.align		4
.L_51:
        /*006c*/ 	.byte	0x04, 0x36
        /*006e*/ 	.short	(.L_53 - .L_52)
.L_52:
        /*0070*/ 	.word	0x00000008
.L_53:


//--------------------- .nv.callgraph             --------------------------
	.section	.nv.callgraph,"",@"SHT_CUDA_CALLGRAPH"
	.align	4
	.sectionentsize	8
	.align		4
        /*0000*/ 	.word	0x00000000
	.align		4
        /*0004*/ 	.word	0xffffffff
	.align		4
        /*0008*/ 	.word	index@(_Z5mergePiS_i)
	.align		4
        /*000c*/ 	.word	index@(__assertfail)
	.align		4
        /*0010*/ 	.word	index@(_Z12bitonic_sortPii)
	.align		4
        /*0014*/ 	.word	index@(__assertfail)
	.align		4
        /*0018*/ 	.word	0x00000000
	.align		4
        /*001c*/ 	.word	0xfffffffe
	.align		4
        /*0020*/ 	.word	0x00000000
	.align		4
        /*0024*/ 	.word	0xfffffffd
	.align		4
        /*0028*/ 	.word	0x00000000
	.align		4
        /*002c*/ 	.word	0xfffffffc


//--------------------- .nv.constant4             --------------------------
	.section	.nv.constant4,"a",@progbits
	.align	8
	.align		8
.nv.constant4:
        /*0000*/ 	.dword	__assertfail
	.align		8
        /*0008*/ 	.dword	__unnamed_1
	.align		8
        /*0010*/ 	.dword	__unnamed_2
	.align		8
        /*0018*/ 	.dword	$str
	.align		8
        /*0020*/ 	.dword	$str$1
	.align		8
        /*0028*/ 	.dword	$str$2
	.align		8
        /*0030*/ 	.dword	$str$3


//--------------------- .text._Z5mergePiS_i       --------------------------
	.section	.text._Z5mergePiS_i,"ax",@progbits
	.align	128
        .global         _Z5mergePiS_i
        .type           _Z5mergePiS_i,@function
        .size           _Z5mergePiS_i,(.L_x_9 - _Z5mergePiS_i)
        .other          _Z5mergePiS_i,@"STO_CUDA_ENTRY STV_DEFAULT"
_Z5mergePiS_i:
.text._Z5mergePiS_i:
[----:B------:R-:W0:Y:S01]  /*0000*/  LDC R1, c[0x0][0x37c] ;  /* 0x0000df00ff017b82 */ /* 0x000e220000000800 */
[----:B------:R-:W1:Y:S02]  /*0010*/  LDCU UR4, c[0x0][0x360] ;  /* 0x00006c00ff0477ac */ /* 0x000e640008000800 */
[----:B-1----:R-:W-:-:S09]  /*0020*/  UISETP.NE.AND UP0, UPT, UR4, 0x20, UPT ;  /* 0x000000200400788c */ /* 0x002fd2000bf05270 */
[----:B------:R-:W-:Y:S05]  /*0030*/  BRA.U !UP0, `(.L_x_0) ;  /* 0x0000000108407547 */ /* 0x000fea000b800000 */
[----:B------:R-:W-:Y:S01]  /*0040*/  MOV R0, 0x0 ;  /* 0x0000000000007802 */ /* 0x000fe20000000f00 */
[----:B------:R-:W1:Y:S01]  /*0050*/  LDCU.64 UR4, c[0x4][0x28] ;  /* 0x01000500ff0477ac */ /* 0x000e620008000a00 */
[----:B------:R-:W-:Y:S02]  /*0060*/  HFMA2 R12, -RZ, RZ, 0, 5.9604644775390625e-08 ;  /* 0x00000001ff0c7431 */ /* 0x000fe400000001ff */
[----:B------:R-:W-:Y:S01]  /*0070*/  IMAD.MOV.U32 R8, RZ, RZ, 0x28 ;  /* 0x00000028ff087424 */ /* 0x000fe200078e00ff */
[----:B------:R2:W3:Y:S01]  /*0080*/  LDC.64 R2, c[0x4][R0] ;  /* 0x0100000000027b82 */ /* 0x0004e20000000a00 */
[----:B------:R-:W4:Y:S01]  /*0090*/  LDCU.64 UR6, c[0x4][0x20] ;  /* 0x01000400ff0677ac */ /* 0x000f220008000a00 */
[----:B------:R-:W-:Y:S01]  /*00a0*/  IMAD.MOV.U32 R13, RZ, RZ, RZ ;  /* 0x000000ffff0d7224 */ /* 0x000fe200078e00ff */
[----:B------:R-:W5:Y:S01]  /*00b0*/  LDCU.64 UR8, c[0x4][0x10] ;  /* 0x01000200ff0877ac */ /* 0x000f620008000a00 */
[----:B-1----:R-:W-:Y:S02]  /*00c0*/  IMAD.U32 R4, RZ, RZ, UR4 ;  /* 0x00000004ff047e24 */ /* 0x002fe4000f8e00ff */
[----:B------:R-:W-:Y:S01]  /*00d0*/  IMAD.U32 R5, RZ, RZ, UR5 ;  /* 0x00000005ff057e24 */ /* 0x000fe2000f8e00ff */
[----:B----4-:R-:W-:Y:S01]  /*00e0*/  MOV R6, UR6 ;  /* 0x0000000600067c02 */ /* 0x010fe20008000f00 */
[----:B------:R-:W-:-:S02]  /*00f0*/  IMAD.U32 R7, RZ, RZ, UR7 ;  /* 0x00000007ff077e24 */ /* 0x000fc4000f8e00ff */
[----:B-----5:R-:W-:Y:S01]  /*0100*/  IMAD.U32 R10, RZ, RZ, UR8 ;  /* 0x00000008ff0a7e24 */ /* 0x020fe2000f8e00ff */
[----:B--2---:R-:W-:-:S07]  /*0110*/  MOV R11, UR9 ;  /* 0x00000009000b7c02 */ /* 0x004fce0008000f00 */
[----:B------:R-:W-:-:S07]  /*0120*/  LEPC R20, `(.L_x_0) ;  /* 0x000000001014794e */ /* 0x000fce0000000000 */
[----:B0--3--:R-:W-:Y:S05]  /*0130*/  CALL.ABS.NOINC R2 ;  /* 0x0000000002007343 */ /* 0x009fea0003c00000 */
.L_x_0:
[----:B------:R-:W-:Y:S01]  /*0140*/  MOV R0, 0x0 ;  /* 0x0000000000007802 */ /* 0x000fe20000000f00 */
[----:B------:R-:W1:Y:S01]  /*0150*/  LDCU.64 UR4, c[0x4][0x30] ;  /* 0x01000600ff0477ac */ /* 0x000e620008000a00 */
[----:B------:R-:W-:Y:S02]  /*0160*/  HFMA2 R8, -RZ, RZ, 0, 2.443790435791015625e-06 ;  /* 0x00000029ff087431 */ /* 0x000fe400000001ff */
[----:B------:R-:W-:Y:S01]  /*0170*/  IMAD.MOV.U32 R12, RZ, RZ, 0x1 ;  /* 0x00000001ff0c7424 */ /* 0x000fe200078e00ff */
[----:B------:R2:W3:Y:S01]  /*0180*/  LDC.64 R2, c[0x4][R0] ;  /* 0x0100000000027b82 */ /* 0x0004e20000000a00 */
[----:B------:R-:W4:Y:S01]  /*0190*/  LDCU.64 UR6, c[0x4][0x20] ;  /* 0x01000400ff0677ac */ /* 0x000f220008000a00 */
[----:B------:R-:W-:Y:S01]  /*01a0*/  MOV R13, RZ ;  /* 0x000000ff000d7202 */ /* 0x000fe20000000f00 */
[----:B------:R-:W5:Y:S01]  /*01b0*/  LDCU.64 UR8, c[0x4][0x10] ;  /* 0x01000200ff0877ac */ /* 0x000f620008000a00 */
[----:B-1----:R-:W-:Y:S01]  /*01c0*/  MOV R4, UR4 ;  /* 0x0000000400047c02 */ /* 0x002fe20008000f00 */
[----:B------:R-:W-:Y:S01]  /*01d0*/  IMAD.U32 R5, RZ, RZ, UR5 ;  /* 0x00000005ff057e24 */ /* 0x000fe2000f8e00ff */
[----:B----4-:R-:W-:Y:S01]  /*01e0*/  MOV R6, UR6 ;  /* 0x0000000600067c02 */ /* 0x010fe20008000f00 */
[----:B------:R-:W-:Y:S01]  /*01f0*/  IMAD.U32 R7, RZ, RZ, UR7 ;  /* 0x00000007ff077e24 */ /* 0x000fe2000f8e00ff */
[----:B-----5:R-:W-:Y:S01]  /*0200*/  MOV R10, UR8 ;  /* 0x00000008000a7c02 */ /* 0x020fe20008000f00 */
[----:B--2---:R-:W-:-:S07]  /*0210*/  IMAD.U32 R11, RZ, RZ, UR9 ;  /* 0x00000009ff0b7e24 */ /* 0x004fce000f8e00ff */
[----:B------:R-:W-:-:S07]  /*0220*/  LEPC R20, `(.L_x_1) ;  /* 0x000000001014794e */ /* 0x000fce0000000000 */
[----:B0--3--:R-:W-:Y:S05]  /*0230*/  CALL.ABS.NOINC R2 ;  /* 0x0000000002007343 */ /* 0x009fea0003c00000 */
.L_x_1:
[----:B------:R-:W-:Y:S05]  /*0240*/  EXIT ;  /* 0x000000000000794d */ /* 0x000fea0003800000 */
.L_x_2:
[----:B------:R-:W-:-:S00]  /*0250*/  BRA `(.L_x_2) ;  /* 0xfffffffc00fc7947 */ /* 0x000fc0000383ffff */
[----:B------:R-:W-:-:S00]  /*0260*/  NOP ;  /* 0x0000000000007918 */ /* 0x000fc00000000000 */
        /* <DEDUP_REMOVED lines=9> */
.L_x_9:


//--------------------- .text._Z12bitonic_sortPii --------------------------
	.section	.text._Z12bitonic_sortPii,"ax",@progbits
	.align	128
        .global         _Z12bitonic_sortPii
        .type           _Z12bitonic_sortPii,@function
        .size           _Z12bitonic_sortPii,(.L_x_10 - _Z12bitonic_sortPii)
        .other          _Z12bitonic_sortPii,@"STO_CUDA_ENTRY STV_DEFAULT"
_Z12bitonic_sortPii:
.text._Z12bitonic_sortPii:
[----:B------:R-:W0:Y:S01]  /*0000*/  LDC R1, c[0x0][0x37c] ;  /* 0x0000df00ff017b82 */ /* 0x000e220000000800 */
[----:B------:R-:W1:Y:S01]  /*0010*/  LDCU UR5, c[0x0][0x388] ;  /* 0x00007100ff0577ac */ /* 0x000e620008000800 */
[----:B------:R-:W2:Y:S01]  /*0020*/  LDCU UR6, c[0x0][0x360] ;  /* 0x00006c00ff0677ac */ /* 0x000ea20008000800 */
[----:B-1----:R-:W-:-:S04]  /*0030*/  USHF.R.S32.HI UR4, URZ, 0x1f, UR5 ;  /* 0x0000001fff047899 */ /* 0x002fc80008011405 */
[----:B------:R-:W-:-:S04]  /*0040*/  ULEA.HI UR4, UR4, UR5, URZ, 0x2 ;  /* 0x0000000504047291 */ /* 0x000fc8000f8f10ff */
[----:B------:R-:W-:-:S04]  /*0050*/  USHF.R.S32.HI UR36, URZ, 0x2, UR4 ;  /* 0x00000002ff247899 */ /* 0x000fc80008011404 */
[----:B--2---:R-:W-:-:S09]  /*0060*/  UISETP.NE.AND UP0, UPT, UR6, UR36, UPT ;  /* 0x000000240600728c */ /* 0x004fd2000bf05270 */
[----:B------:R-:W-:Y:S05]  /*0070*/  BRA.U !UP0, `(.L_x_3) ;  /* 0x0000000108407547 */ /* 0x000fea000b800000 */
[----:B------:R-:W-:Y:S01]  /*0080*/  MOV R0, 0x0 ;  /* 0x0000000000007802 */ /* 0x000fe20000000f00 */
[----:B------:R-:W1:Y:S01]  /*0090*/  LDCU.64 UR4, c[0x4][0x18] ;  /* 0x01000300ff0477ac */ /* 0x000e620008000a00 */
[----:B------:R-:W-:Y:S02]  /*00a0*/  IMAD.MOV.U32 R8, RZ, RZ, 0x1f ;  /* 0x0000001fff087424 */ /* 0x000fe400078e00ff */
[----:B------:R2:W3:Y:S01]  /*00b0*/  LDC.64 R2, c[0x4][R0] ;  /* 0x0100000000027b82 */ /* 0x0004e20000000a00 */
[----:B------:R-:W4:Y:S01]  /*00c0*/  LDCU.64 UR6, c[0x4][0x20] ;  /* 0x01000400ff0677ac */ /* 0x000f220008000a00 */
[----:B------:R-:W-:Y:S02]  /*00d0*/  IMAD.MOV.U32 R12, RZ, RZ, 0x1 ;  /* 0x00000001ff0c7424 */ /* 0x000fe400078e00ff */
[----:B------:R-:W-:Y:S01]  /*00e0*/  IMAD.MOV.U32 R13, RZ, RZ, RZ ;  /* 0x000000ffff0d7224 */ /* 0x000fe200078e00ff */
[----:B------:R-:W5:Y:S01]  /*00f0*/  LDCU.64 UR8, c[0x4][0x8] ;  /* 0x01000100ff0877ac */ /* 0x000f620008000a00 */
[----:B-1----:R-:W-:-:S02]  /*0100*/  IMAD.U32 R4, RZ, RZ, UR4 ;  /* 0x00000004ff047e24 */ /* 0x002fc4000f8e00ff */
[----:B------:R-:W-:Y:S02]  /*0110*/  IMAD.U32 R5, RZ, RZ, UR5 ;  /* 0x00000005ff057e24 */ /* 0x000fe4000f8e00ff */
[----:B----4-:R-:W-:Y:S02]  /*0120*/  IMAD.U32 R6, RZ, RZ, UR6 ;  /* 0x00000006ff067e24 */ /* 0x010fe4000f8e00ff */
[----:B------:R-:W-:Y:S02]  /*0130*/  IMAD.U32 R7, RZ, RZ, UR7 ;  /* 0x00000007ff077e24 */ /* 0x000fe4000f8e00ff */
[----:B-----5:R-:W-:Y:S01]  /*0140*/  IMAD.U32 R10, RZ, RZ, UR8 ;  /* 0x00000008ff0a7e24 */ /* 0x020fe2000f8e00ff */
[----:B--2---:R-:W-:-:S07]  /*0150*/  MOV R11, UR9 ;  /* 0x00000009000b7c02 */ /* 0x004fce0008000f00 */
[----:B------:R-:W-:-:S07]  /*0160*/  LEPC R20, `(.L_x_3) ;  /* 0x000000001014794e */ /* 0x000fce0000000000 */
[----:B0--3--:R-:W-:Y:S05]  /*0170*/  CALL.ABS.NOINC R2 ;  /* 0x0000000002007343 */ /* 0x009fea0003c00000 */
.L_x_3:
[----:B------:R-:W1:Y:S02]  /*0180*/  LDC R5, c[0x0][0x388] ;  /* 0x0000e200ff057b82 */ /* 0x000e640000000800 */
[----:B-1----:R-:W-:-:S13]  /*0190*/  ISETP.GE.AND P0, PT, R5, 0x3, PT ;  /* 0x000000030500780c */ /* 0x002fda0003f06270 */
[----:B------:R-:W-:Y:S05]  /*01a0*/  @!P0 EXIT ;  /* 0x000000000000894d */ /* 0x000fea0003800000 */
[----:B------:R-:W1:Y:S01]  /*01b0*/  S2UR UR4, SR_CTAID.X ;  /* 0x00000000000479c3 */ /* 0x000e620000002500 */
[----:B------:R-:W2:Y:S01]  /*01c0*/  S2R R0, SR_TID.X ;  /* 0x0000000000007919 */ /* 0x000ea20000002100 */
[----:B------:R-:W-:-:S06]  /*01d0*/  IMAD.MOV.U32 R4, RZ, RZ, 0x2 ;  /* 0x00000002ff047424 */ /* 0x000fcc00078e00ff */
[----:B------:R-:W3:Y:S08]  /*01e0*/  LDC.64 R2, c[0x0][0x380] ;  /* 0x0000e000ff027b82 */ /* 0x000ef00000000a00 */
[----:B------:R-:W4:Y:S01]  /*01f0*/  LDC.64 R18, c[0x0][0x358] ;  /* 0x0000d600ff127b82 */ /* 0x000f220000000a00 */
[----:B-1----:R-:W-:-:S04]  /*0200*/  IMAD R5, R5, UR4, RZ ;  /* 0x0000000405057c24 */ /* 0x002fc8000f8e02ff */
[----:B--23--:R-:W-:-:S07]  /*0210*/  IMAD.WIDE R2, R5, 0x4, R2 ;  /* 0x0000000405027825 */ /* 0x00cfce00078e0202 */
.L_x_7:
[----:B------:R-:W-:Y:S01]  /*0220*/  ISETP.GE.AND P0, PT, R4, 0x2, PT ;  /* 0x000000020400780c */ /* 0x000fe20003f06270 */
[----:B------:R-:W-:-:S12]  /*0230*/  BSSY.RECONVERGENT B0, `(.L_x_4) ;  /* 0x000005c000007945 */ /* 0x000fd80003800200 */
[----:B-1----:R-:W-:Y:S05]  /*0240*/  @!P0 BRA `(.L_x_5) ;  /* 0x0000000400688947 */ /* 0x002fea0003800000 */
[C---:B------:R-:W-:Y:S01]  /*0250*/  IADD3 R7, PT, PT, R4.reuse, -0x1, RZ ;  /* 0xffffffff04077810 */ /* 0x040fe20007ffe0ff */
[----:B------:R-:W1:Y:S03]  /*0260*/  LDC R5, c[0x0][0x388] ;  /* 0x0000e200ff057b82 */ /* 0x000e660000000800 */
[----:B------:R-:W-:-:S06]  /*0270*/  LOP3.LUT R8, R4, R7, RZ, 0xc, !PT ;  /* 0x0000000704087212 */ /* 0x000fcc00078e0cff */
[----:B------:R-:W1:Y:S02]  /*0280*/  POPC R8, R8 ;  /* 0x0000000800087309 */ /* 0x000e640000000000 */
[----:B-1----:R-:W-:-:S04]  /*0290*/  SHF.R.U32.HI R6, RZ, R8, R5 ;  /* 0x00000008ff067219 */ /* 0x002fc80000011605 */
[----:B------:R-:W-:-:S04]  /*02a0*/  SHF.R.U32.HI R9, RZ, 0x1, R6 ;  /* 0x00000001ff097819 */ /* 0x000fc80000011606 */
[----:B------:R-:W1:Y:S01]  /*02b0*/  I2F.U32.RP R10, R9 ;  /* 0x00000009000a7306 */ /* 0x000e620000209000 */
[----:B------:R-:W-:Y:S01]  /*02c0*/  IMAD.MOV R11, RZ, RZ, -R9 ;  /* 0x000000ffff0b7224 */ /* 0x000fe200078e0a09 */
[----:B------:R-:W-:-:S06]  /*02d0*/  ISETP.NE.U32.AND P2, PT, R9, RZ, PT ;  /* 0x000000ff0900720c */ /* 0x000fcc0003f45070 */
[----:B-1----:R-:W1:Y:S02]  /*02e0*/  MUFU.RCP R10, R10 ;  /* 0x0000000a000a7308 */ /* 0x002e640000001000 */
[----:B-1----:R-:W-:-:S06]  /*02f0*/  VIADD R6, R10, 0xffffffe ;  /* 0x0ffffffe0a067836 */ /* 0x002fcc0000000000 */
[----:B------:R1:W2:Y:S02]  /*0300*/  F2I.FTZ.U32.TRUNC.NTZ R7, R6 ;  /* 0x0000000600077305 */ /* 0x0002a4000021f000 */
[----:B-1----:R-:W-:Y:S02]  /*0310*/  IMAD.MOV.U32 R6, RZ, RZ, RZ ;  /* 0x000000ffff067224 */ /* 0x002fe400078e00ff */
[----:B--2---:R-:W-:-:S04]  /*0320*/  IMAD R11, R11, R7, RZ ;  /* 0x000000070b0b7224 */ /* 0x004fc800078e02ff */
[----:B------:R-:W-:-:S06]  /*0330*/  IMAD.HI.U32 R7, R7, R11, R6 ;  /* 0x0000000b07077227 */ /* 0x000fcc00078e0006 */
[----:B------:R-:W-:-:S04]  /*0340*/  IMAD.HI.U32 R11, R7, UR36, RZ ;  /* 0x00000024070b7c27 */ /* 0x000fc8000f8e00ff */
[----:B------:R-:W-:-:S04]  /*0350*/  IMAD.MOV R8, RZ, RZ, -R11 ;  /* 0x000000ffff087224 */ /* 0x000fc800078e0a0b */
[----:B------:R-:W-:-:S05]  /*0360*/  IMAD R8, R9, R8, UR36 ;  /* 0x0000002409087e24 */ /* 0x000fca000f8e0208 */
[----:B------:R-:W-:-:S13]  /*0370*/  ISETP.GE.U32.AND P0, PT, R8, R9, PT ;  /* 0x000000090800720c */ /* 0x000fda0003f06070 */
[----:B------:R-:W-:Y:S01]  /*0380*/  @P0 IADD3 R8, PT, PT, -R9, R8, RZ ;  /* 0x0000000809080210 */ /* 0x000fe20007ffe1ff */
[----:B------:R-:W-:-:S03]  /*0390*/  @P0 VIADD R11, R11, 0x1 ;  /* 0x000000010b0b0836 */ /* 0x000fc60000000000 */
[----:B------:R-:W-:-:S13]  /*03a0*/  ISETP.GE.U32.AND P1, PT, R8, R9, PT ;  /* 0x000000090800720c */ /* 0x000fda0003f26070 */
[----:B------:R-:W-:Y:S01]  /*03b0*/  @P1 VIADD R11, R11, 0x1 ;  /* 0x000000010b0b1836 */ /* 0x000fe20000000000 */
[----:B------:R-:W-:-:S04]  /*03c0*/  @!P2 LOP3.LUT R11, RZ, R9, RZ, 0x33, !PT ;  /* 0x00000009ff0ba212 */ /* 0x000fc800078e33ff */
[----:B------:R-:W1:Y:S01]  /*03d0*/  I2F.U32.RP R8, R11 ;  /* 0x0000000b00087306 */ /* 0x000e620000209000 */
[----:B------:R-:W-:-:S07]  /*03e0*/  ISETP.NE.U32.AND P2, PT, R11, RZ, PT ;  /* 0x000000ff0b00720c */ /* 0x000fce0003f45070 */
[----:B-1----:R-:W1:Y:S02]  /*03f0*/  MUFU.RCP R8, R8 ;  /* 0x0000000800087308 */ /* 0x002e640000001000 */
[----:B-1----:R-:W-:-:S06]  /*0400*/  VIADD R6, R8, 0xffffffe ;  /* 0x0ffffffe08067836 */ /* 0x002fcc0000000000 */
[----:B------:R1:W2:Y:S02]  /*0410*/  F2I.FTZ.U32.TRUNC.NTZ R7, R6 ;  /* 0x0000000600077305 */ /* 0x0002a4000021f000 */
[----:B-1----:R-:W-:Y:S02]  /*0420*/  HFMA2 R6, -RZ, RZ, 0, 0 ;  /* 0x00000000ff067431 */ /* 0x002fe400000001ff */
[----:B--2---:R-:W-:-:S04]  /*0430*/  IMAD R9, R11, R7, RZ ;  /* 0x000000070b097224 */ /* 0x004fc800078e02ff */
[----:B------:R-:W-:-:S04]  /*0440*/  IMAD.MOV R9, RZ, RZ, -R9 ;  /* 0x000000ffff097224 */ /* 0x000fc800078e0a09 */
[----:B------:R-:W-:Y:S01]  /*0450*/  IMAD.HI.U32 R7, R7, R9, R6 ;  /* 0x0000000907077227 */ /* 0x000fe200078e0006 */
[----:B------:R-:W-:-:S05]  /*0460*/  MOV R6, R4 ;  /* 0x0000000400067202 */ /* 0x000fca0000000f00 */
[----:B------:R-:W-:-:S04]  /*0470*/  IMAD.HI.U32 R7, R7, R0, RZ ;  /* 0x0000000007077227 */ /* 0x000fc800078e00ff */
[----:B------:R-:W-:-:S04]  /*0480*/  IMAD.MOV R10, RZ, RZ, -R7 ;  /* 0x000000ffff0a7224 */ /* 0x000fc800078e0a07 */
[----:B------:R-:W-:-:S05]  /*0490*/  IMAD R10, R11, R10, R0 ;  /* 0x0000000a0b0a7224 */ /* 0x000fca00078e0200 */
[----:B------:R-:W-:-:S13]  /*04a0*/  ISETP.GE.U32.AND P0, PT, R10, R11, PT ;  /* 0x0000000b0a00720c */ /* 0x000fda0003f06070 */
[----:B------:R-:W-:Y:S02]  /*04b0*/  @P0 IMAD.IADD R10, R10, 0x1, -R11 ;  /* 0x000000010a0a0824 */ /* 0x000fe400078e0a0b */
[----:B------:R-:W-:-:S03]  /*04c0*/  @P0 VIADD R7, R7, 0x1 ;  /* 0x0000000107070836 */ /* 0x000fc60000000000 */
[----:B------:R-:W-:-:S13]  /*04d0*/  ISETP.GE.U32.AND P1, PT, R10, R11, PT ;  /* 0x0000000b0a00720c */ /* 0x000fda0003f26070 */
[----:B------:R-:W-:Y:S01]  /*04e0*/  @P1 VIADD R7, R7, 0x1 ;  /* 0x0000000107071836 */ /* 0x000fe20000000000 */
[----:B------:R-:W-:-:S05]  /*04f0*/  @!P2 LOP3.LUT R7, RZ, R11, RZ, 0x33, !PT ;  /* 0x0000000bff07a212 */ /* 0x000fca00078e33ff */
[----:B------:R-:W-:-:S04]  /*0500*/  IMAD R7, R7, R4, RZ ;  /* 0x0000000407077224 */ /* 0x000fc800078e02ff */
[----:B------:R-:W-:-:S07]  /*0510*/  IMAD.SHL.U32 R7, R7, 0x2, RZ ;  /* 0x0000000207077824 */ /* 0x000fce00078e00ff */
.L_x_6:
[----:B-1----:R-:W-:Y:S02]  /*0520*/  LOP3.LUT R8, R6, 0x7ffffffe, RZ, 0xc0, !PT ;  /* 0x7ffffffe06087812 */ /* 0x002fe400078ec0ff */
[--C-:B------:R-:W-:Y:S02]  /*0530*/  SHF.R.U32.HI R12, RZ, 0x1, R6.reuse ;  /* 0x00000001ff0c7819 */ /* 0x100fe40000011606 */
[----:B----4-:R-:W-:Y:S01]  /*0540*/  R2UR UR4, R18 ;  /* 0x00000000120472ca */ /* 0x010fe200000e0000 */
[----:B------:R-:W-:Y:S01]  /*0550*/  VIADD R9, R8, 0xffffffff ;  /* 0xffffffff08097836 */ /* 0x000fe20000000000 */
[----:B------:R-:W-:Y:S01]  /*0560*/  R2UR UR5, R19 ;  /* 0x00000000130572ca */ /* 0x000fe200000e0000 */
[----:B------:R-:W-:Y:S01]  /*0570*/  VIADD R14, R12, 0xffffffff ;  /* 0xffffffff0c0e7836 */ /* 0x000fe20000000000 */
[----:B------:R-:W-:Y:S02]  /*0580*/  R2UR UR6, R18 ;  /* 0x00000000120672ca */ /* 0x000fe400000e0000 */
[----:B------:R-:W-:-:S02]  /*0590*/  LOP3.LUT R9, R9, 0x7ffffffe, R6, 0x70, !PT ;  /* 0x7ffffffe09097812 */ /* 0x000fc400078e7006 */
[----:B------:R-:W-:-:S04]  /*05a0*/  R2UR UR7, R19 ;  /* 0x00000000130772ca */ /* 0x000fc800000e0000 */
[----:B------:R-:W1:Y:S02]  /*05b0*/  POPC R9, R9 ;  /* 0x0000000900097309 */ /* 0x000e640000000000 */
[----:B-1----:R-:W-:-:S05]  /*05c0*/  SHF.R.U32.HI R10, RZ, R9, R4 ;  /* 0x00000009ff0a7219 */ /* 0x002fca0000011604 */
[----:B------:R-:W-:-:S05]  /*05d0*/  VIADD R11, R10, 0xffffffff ;  /* 0xffffffff0a0b7836 */ /* 0x000fca0000000000 */
[-C--:B------:R-:W-:Y:S02]  /*05e0*/  LOP3.LUT R10, R10, R11.reuse, RZ, 0xc, !PT ;  /* 0x0000000b0a0a7212 */ /* 0x080fe400078e0cff */
[----:B------:R-:W-:Y:S02]  /*05f0*/  LOP3.LUT R11, R0, R11, RZ, 0xc0, !PT ;  /* 0x0000000b000b7212 */ /* 0x000fe400078ec0ff */
[----:B------:R-:W1:Y:S03]  /*0600*/  POPC R13, R10 ;  /* 0x0000000a000d7309 */ /* 0x000e660000000000 */
[----:B------:R-:W-:Y:S01]  /*0610*/  IMAD R8, R8, R11, R7 ;  /* 0x0000000b08087224 */ /* 0x000fe200078e0207 */
[----:B-1----:R-:W-:-:S04]  /*0620*/  SHF.R.U32.HI R13, RZ, R13, R0 ;  /* 0x0000000dff0d7219 */ /* 0x002fc80000011600 */
[----:B------:R-:W-:-:S04]  /*0630*/  LOP3.LUT R13, R13, R14, RZ, 0xc0, !PT ;  /* 0x0000000e0d0d7212 */ /* 0x000fc800078ec0ff */
[----:B------:R-:W-:-:S05]  /*0640*/  IADD3 R13, PT, PT, R13, R8, RZ ;  /* 0x000000080d0d7210 */ /* 0x000fca0007ffe0ff */
[----:B------:R-:W-:-:S05]  /*0650*/  IMAD.WIDE.U32 R8, R13, 0x4, R2 ;  /* 0x000000040d087825 */ /* 0x000fca00078e0002 */
[----:B------:R-:W2:Y:S01]  /*0660*/  LDG.E R15, desc[UR4][R8.64] ;  /* 0x00000004080f7981 */ /* 0x000ea2000c1e1900 */
[----:B------:R-:W-:-:S05]  /*0670*/  IMAD.WIDE.U32 R10, R12, 0x4, R8 ;  /* 0x000000040c0a7825 */ /* 0x000fca00078e0008 */
[----:B------:R-:W2:Y:S01]  /*0680*/  LDG.E R20, desc[UR6][R10.64] ;  /* 0x000000060a147981 */ /* 0x000ea2000c1e1900 */
[----:B------:R-:W-:-:S04]  /*0690*/  LOP3.LUT R13, RZ, R13, RZ, 0x33, !PT ;  /* 0x0000000dff0d7212 */ /* 0x000fc800078e33ff */
[----:B------:R-:W-:Y:S02]  /*06a0*/  IADD3 R13, PT, PT, -R12, R5, R13 ;  /* 0x000000050c0d7210 */ /* 0x000fe40007ffe10d */
[----:B------:R-:W-:-:S03]  /*06b0*/  R2UR UR8, R18 ;  /* 0x00000000120872ca */ /* 0x000fc600000e0000 */
[----:B------:R-:W-:Y:S01]  /*06c0*/  IMAD.WIDE R16, R13, 0x4, R2 ;  /* 0x000000040d107825 */ /* 0x000fe200078e0202 */
[C---:B------:R-:W-:Y:S02]  /*06d0*/  R2UR UR9, R19.reuse ;  /* 0x00000000130972ca */ /* 0x040fe400000e0000 */
[----:B------:R-:W-:Y:S02]  /*06e0*/  R2UR UR10, R18 ;  /* 0x00000000120a72ca */ /* 0x000fe400000e0000 */
[----:B------:R-:W-:Y:S02]  /*06f0*/  R2UR UR11, R19 ;  /* 0x00000000130b72ca */ /* 0x000fe400000e0000 */
[----:B------:R-:W-:Y:S02]  /*0700*/  LEA R14, P0, R12, R16, 0x2 ;  /* 0x000000100c0e7211 */ /* 0x000fe400078010ff */
[CC--:B--2---:R-:W-:Y:S02]  /*0710*/  VIMNMX R13, PT, PT, R15.reuse, R20.reuse, PT ;  /* 0x000000140f0d7248 */ /* 0x0c4fe40003fe0100 */
[----:B------:R-:W-:Y:S01]  /*0720*/  VIMNMX R21, PT, PT, R15, R20, !PT ;  /* 0x000000140f157248 */ /* 0x000fe20007fe0100 */
[----:B------:R-:W-:-:S02]  /*0730*/  IMAD.X R15, RZ, RZ, R17, P0 ;  /* 0x000000ffff0f7224 */ /* 0x000fc400000e0611 */
[----:B------:R1:W-:Y:S04]  /*0740*/  STG.E desc[UR4][R8.64], R13 ;  /* 0x0000000d08007986 */ /* 0x0003e8000c101904 */
[----:B------:R1:W-:Y:S04]  /*0750*/  STG.E desc[UR6][R10.64], R21 ;  /* 0x000000150a007986 */ /* 0x0003e8000c101906 */
[----:B------:R-:W2:Y:S04]  /*0760*/  LDG.E R20, desc[UR8][R16.64] ;  /* 0x0000000810147981 */ /* 0x000ea8000c1e1900 */
[----:B------:R-:W2:Y:S01]  /*0770*/  LDG.E R23, desc[UR10][R14.64] ;  /* 0x0000000a0e177981 */ /* 0x000ea2000c1e1900 */
[----:B------:R-:W-:Y:S01]  /*0780*/  ISETP.GT.U32.AND P0, PT, R6, 0x3, PT ;  /* 0x000000030600780c */ /* 0x000fe20003f04070 */
[----:B------:R-:W-:Y:S01]  /*0790*/  IMAD.MOV.U32 R6, RZ, RZ, R12 ;  /* 0x000000ffff067224 */ /* 0x000fe200078e000c */
[----:B--2---:R-:W-:-:S02]  /*07a0*/  VIMNMX R25, PT, PT, R20, R23, !PT ;  /* 0x0000001714197248 */ /* 0x004fc40007fe0100 */
[----:B------:R-:W-:-:S03]  /*07b0*/  VIMNMX R23, PT, PT, R20, R23, PT ;  /* 0x0000001714177248 */ /* 0x000fc60003fe0100 */
[----:B------:R1:W-:Y:S04]  /*07c0*/  STG.E desc[UR4][R16.64], R25 ;  /* 0x0000001910007986 */ /* 0x0003e8000c101904 */
[----:B------:R1:W-:Y:S02]  /*07d0*/  STG.E desc[UR6][R14.64], R23 ;  /* 0x000000170e007986 */ /* 0x0003e4000c101906 */
[----:B------:R-:W-:Y:S05]  /*07e0*/  @P0 BRA `(.L_x_6) ;  /* 0xfffffffc004c0947 */ /* 0x000fea000383ffff */
.L_x_5:
[----:B------:R-:W-:Y:S05]  /*07f0*/  BSYNC.RECONVERGENT B0 ;  /* 0x0000000000007941 */ /* 0x000fea0003800200 */
.L_x_4:
[----:B------:R-:W2:Y:S01]  /*0800*/  LDCU UR4, c[0x0][0x388] ;  /* 0x00007100ff0477ac */ /* 0x000ea20008000800 */
[----:B------:R-:W-:-:S05]  /*0810*/  IMAD.SHL.U32 R4, R4, 0x2, RZ ;  /* 0x0000000204047824 */ /* 0x000fca00078e00ff */
[----:B--2---:R-:W-:-:S13]  /*0820*/  ISETP.GE.AND P0, PT, R4, UR4, PT ;  /* 0x0000000404007c0c */ /* 0x004fda000bf06270 */
[----:B------:R-:W-:Y:S05]  /*0830*/  @!P0 BRA `(.L_x_7) ;  /* 0xfffffff800788947 */ /* 0x000fea000383ffff */
[----:B------:R-:W-:Y:S05]  /*0840*/  EXIT ;  /* 0x000000000000794d */ /* 0x000fea0003800000 */
.L_x_8:
        /* <DEDUP_REMOVED lines=11> */
.L_x_10:


//--------------------- .nv.global.init           --------------------------
	.section	.nv.global.init,"aw",@progbits
.nv.global.init:
	.type		$str$2,@object
	.size		$str$2,($str$1 - $str$2)
$str$2:
        /*0000*/ 	.byte	0x62, 0x6c, 0x6f, 0x63, 0x6b, 0x44, 0x69, 0x6d, 0x2e, 0x78, 0x20, 0x3d, 0x3d, 0x20, 0x33, 0x32
        /*0010*/ 	.byte	0x00
	.type		$str$1,@object
	.size		$str$1,(__unnamed_1 - $str$1)
$str$1:
        /*0011*/ 	.byte	0x2f, 0x74, 0x6d, 0x70, 0x2f, 0x73, 0x61, 0x73, 0x73, 0x5f, 0x63, 0x75, 0x5f, 0x31, 0x76, 0x32
        /*0021*/ 	.byte	0x72, 0x63, 0x6f, 0x72, 0x78, 0x2f, 0x6b, 0x2e, 0x63, 0x75, 0x00
	.type		__unnamed_1,@object
	.size		__unnamed_1,(__unnamed_2 - __unnamed_1)
__unnamed_1:
        /*002c*/ 	.byte	0x76, 0x6f, 0x69, 0x64, 0x20, 0x62, 0x69, 0x74, 0x6f, 0x6e, 0x69, 0x63, 0x5f, 0x73, 0x6f, 0x72
        /*003c*/ 	.byte	0x74, 0x28, 0x69, 0x6e, 0x74, 0x20, 0x2a, 0x2c, 0x20, 0x69, 0x6e, 0x74, 0x29, 0x00
	.type		__unnamed_2,@object
	.size		__unnamed_2,($str - __unnamed_2)
__unnamed_2:
        /*004a*/ 	.byte	0x76, 0x6f, 0x69, 0x64, 0x20, 0x6d, 0x65, 0x72, 0x67, 0x65, 0x28, 0x69, 0x6e, 0x74, 0x20, 0x2a
        /*005a*/ 	.byte	0x2c, 0x20, 0x69, 0x6e, 0x74, 0x20, 0x2a, 0x2c, 0x20, 0x69, 0x6e, 0x74, 0x29, 0x00
	.type		$str,@object
	.size		$str,($str$3 - $str)
$str:
        /*0068*/ 	.byte	0x62, 0x6c, 0x6f, 0x63, 0x6b, 0x44, 0x69, 0x6d, 0x2e, 0x78, 0x20, 0x3d, 0x3d, 0x20, 0x28, 0x73
        /*0078*/ 	.byte	0x65, 0x71, 0x75, 0x65, 0x6e, 0x63, 0x65, 0x5f, 0x73, 0x69, 0x7a, 0x65, 0x2f, 0x34, 0x29, 0x00
	.type		$str$3,@object
	.size		$str$3,(.L_5 - $str$3)
$str$3:
        /*0088*/ 	.byte	0x73, 0x65, 0x71, 0x75, 0x65, 0x6e, 0x63, 0x65, 0x5f, 0x73, 0x69, 0x7a, 0x65, 0x20, 0x25, 0x20
        /*0098*/ 	.byte	0x33, 0x32, 0x20, 0x3d, 0x3d, 0x20, 0x30, 0x20, 0x26, 0x26, 0x20, 0x73, 0x65, 0x71, 0x75, 0x65
        /*00a8*/ 	.byte	0x6e, 0x63, 0x65, 0x5f, 0x73, 0x69, 0x7a, 0x65, 0x20, 0x3e, 0x3d, 0x20, 0x36, 0x34, 0x00
.L_5:


//--------------------- .nv.shared.reserved.0     --------------------------
	.section	.nv.shared.reserved.0,"aw",@nobits
	.weak		__nv_reservedSMEM_offset_0_alias
	.size		__nv_reservedSMEM_offset_0_alias, 0, 64
	.other		__nv_reservedSMEM_offset_0_alias,@"STO_CUDA_RESERVED_SHARED STV_DEFAULT"
__nv_reservedSMEM_offset_0_alias:
	.zero		0
	.zero		64


//--------------------- .nv.constant0._Z5mergePiS_i --------------------------
	.section	.nv.constant0._Z5mergePiS_i,"a",@progbits
	.sectionflags	@""
	.align	4
.nv.constant0._Z5mergePiS_i:
	.zero		916


//--------------------- .nv.constant0._Z12bitonic_sortPii --------------------------
	.section	.nv.constant0._Z12bitonic_sortPii,"a",@progbits
	.sectionflags	@""
	.align	4
.nv.constant0._Z12bitonic_sortPii:
	.zero		908


//--------------------- SYMBOLS --------------------------

	.type		.nv.reservedSmem.offset0,@object
	.size		.nv.reservedSmem.offset0,0x4
	.type		__assertfail,@function
